	.headerflags	@"EF_CUDA_TEXMODE_UNIFIED EF_CUDA_64BIT_ADDRESS EF_CUDA_ACCELERATORS EF_CUDA_SM90 EF_CUDA_VIRTUAL_SM(EF_CUDA_SM90)"
	.elftype	@"ET_EXEC"


//--------------------- .nv.info                  --------------------------
	.section	.nv.info,"",@"SHT_CUDA_INFO"
	.align	4


	//----- nvinfo : EIATTR_REGCOUNT
	.align		4
        /*0000*/ 	.byte	0x04, 0x2f
        /*0002*/ 	.short	(.L_3 - .L_2)
	.align		4
.L_2:
        /*0004*/ 	.word	index@(triton_poi_fused__native_batch_norm_legit_no_training_cat_relu_47)
        /*0008*/ 	.word	0x0000001d


	//----- nvinfo : EIATTR_MIN_STACK_SIZE
	.align		4
.L_3:
        /*000c*/ 	.byte	0x04, 0x12
        /*000e*/ 	.short	(.L_5 - .L_4)
	.align		4
.L_4:
        /*0010*/ 	.word	index@(triton_poi_fused__native_batch_norm_legit_no_training_cat_relu_47)
        /*0014*/ 	.word	0x00000000


	//----- nvinfo : EIATTR_FRAME_SIZE
	.align		4
.L_5:
        /*0018*/ 	.byte	0x04, 0x11
        /*001a*/ 	.short	(.L_7 - .L_6)
	.align		4
.L_6:
        /*001c*/ 	.word	index@(triton_poi_fused__native_batch_norm_legit_no_training_cat_relu_47)
        /*0020*/ 	.word	0x00000000


	//----- nvinfo : EIATTR_MIN_STACK_SIZE
	.align		4
.L_7:
        /*0024*/ 	.byte	0x04, 0x12
        /*0026*/ 	.short	(.L_9 - .L_8)
	.align		4
.L_8:
        /*0028*/ 	.word	index@(triton_poi_fused__native_batch_norm_legit_no_training_cat_relu_47)
        /*002c*/ 	.word	0x00000000
.L_9:


//--------------------- .nv.info.triton_poi_fused__native_batch_norm_legit_no_training_cat_relu_47 --------------------------
	.section	.nv.info.triton_poi_fused__native_batch_norm_legit_no_training_cat_relu_47,"",@"SHT_CUDA_INFO"
	.sectionflags	@""
	.align	4


	//----- nvinfo : EIATTR_CUDA_API_VERSION
	.align		4
        /*0000*/ 	.byte	0x04, 0x37
        /*0002*/ 	.short	(.L_11 - .L_10)
.L_10:
        /*0004*/ 	.word	0x0000007c


	//----- nvinfo : EIATTR_KPARAM_INFO
	.align		4
.L_11:
        /*0008*/ 	.byte	0x04, 0x17
        /*000a*/ 	.short	(.L_13 - .L_12)
.L_12:
        /*000c*/ 	.word	0x00000000
        /*0010*/ 	.short	0x0008
        /*0012*/ 	.short	0x0040
        /*0014*/ 	.byte	0x00, 0xf0, 0x11, 0x00


	//----- nvinfo : EIATTR_KPARAM_INFO
	.align		4
.L_13:
        /*0018*/ 	.byte	0x04, 0x17
        /*001a*/ 	.short	(.L_15 - .L_14)
.L_14:
        /*001c*/ 	.word	0x00000000
        /*0020*/ 	.short	0x0007
        /*0022*/ 	.short	0x0038
        /*0024*/ 	.byte	0x00, 0xf4, 0x21, 0x00


	//----- nvinfo : EIATTR_KPARAM_INFO
	.align		4
.L_15:
        /*0028*/ 	.byte	0x04, 0x17
        /*002a*/ 	.short	(.L_17 - .L_16)
.L_16:
        /*002c*/ 	.word	0x00000000
        /*0030*/ 	.short	0x0006
        /*0032*/ 	.short	0x0030
        /*0034*/ 	.byte	0x00, 0xf4, 0x21, 0x00


	//----- nvinfo : EIATTR_KPARAM_INFO
	.align		4
.L_17:
        /*0038*/ 	.byte	0x04, 0x17
        /*003a*/ 	.short	(.L_19 - .L_18)
.L_18:
        /*003c*/ 	.word	0x00000000
        /*0040*/ 	.short	0x0005
        /*0042*/ 	.short	0x0028
        /*0044*/ 	.byte	0x00, 0xf4, 0x21, 0x00


	//----- nvinfo : EIATTR_KPARAM_INFO
	.align		4
.L_19:
        /*0048*/ 	.byte	0x04, 0x17
        /*004a*/ 	.short	(.L_21 - .L_20)
.L_20:
        /*004c*/ 	.word	0x00000000
        /*0050*/ 	.short	0x0004
        /*0052*/ 	.short	0x0020
        /*0054*/ 	.byte	0x00, 0xf4, 0x21, 0x00


	//----- nvinfo : EIATTR_KPARAM_INFO
	.align		4
.L_21:
        /*0058*/ 	.byte	0x04, 0x17
        /*005a*/ 	.short	(.L_23 - .L_22)
.L_22:
        /*005c*/ 	.word	0x00000000
        /*0060*/ 	.short	0x0003
        /*0062*/ 	.short	0x0018
        /*0064*/ 	.byte	0x00, 0xf4, 0x21, 0x00


	//----- nvinfo : EIATTR_KPARAM_INFO
	.align		4
.L_23:
        /*0068*/ 	.byte	0x04, 0x17
        /*006a*/ 	.short	(.L_25 - .L_24)
.L_24:
        /*006c*/ 	.word	0x00000000
        /*0070*/ 	.short	0x0002
        /*0072*/ 	.short	0x0010
        /*0074*/ 	.byte	0x00, 0xf4, 0x21, 0x00


	//----- nvinfo : EIATTR_KPARAM_INFO
	.align		4
.L_25:
        /*0078*/ 	.byte	0x04, 0x17
        /*007a*/ 	.short	(.L_27 - .L_26)
.L_26:
        /*007c*/ 	.word	0x00000000
        /*0080*/ 	.short	0x0001
        /*0082*/ 	.short	0x0008
        /*0084*/ 	.byte	0x00, 0xf4, 0x21, 0x00


	//----- nvinfo : EIATTR_KPARAM_INFO
	.align		4
.L_27:
        /*0088*/ 	.byte	0x04, 0x17
        /*008a*/ 	.short	(.L_29 - .L_28)
.L_28:
        /*008c*/ 	.word	0x00000000
        /*0090*/ 	.short	0x0000
        /*0092*/ 	.short	0x0000
        /*0094*/ 	.byte	0x00, 0xf4, 0x21, 0x00


	//----- nvinfo : EIATTR_SPARSE_MMA_MASK
	.align		4
.L_29:
        /*0098*/ 	.byte	0x03, 0x50
        /*009a*/ 	.short	0x0000


	//----- nvinfo : EIATTR_MAXREG_COUNT
	.align		4
        /*009c*/ 	.byte	0x03, 0x1b
        /*009e*/ 	.short	0x00ff


	//----- nvinfo : EIATTR_EXIT_INSTR_OFFSETS
	.align		4
        /*00a0*/ 	.byte	0x04, 0x1c
        /*00a2*/ 	.short	(.L_31 - .L_30)


	//   ....[0]....
.L_30:
        /*00a4*/ 	.word	0x00000640


	//----- nvinfo : EIATTR_REQNTID
	.align		4
.L_31:
        /*00a8*/ 	.byte	0x04, 0x10
        /*00aa*/ 	.short	(.L_33 - .L_32)
.L_32:
        /*00ac*/ 	.word	0x00000080
        /*00b0*/ 	.word	0x00000001
        /*00b4*/ 	.word	0x00000001


	//----- nvinfo : EIATTR_CBANK_PARAM_SIZE
	.align		4
.L_33:
        /*00b8*/ 	.byte	0x03, 0x19
        /*00ba*/ 	.short	0x0044


	//----- nvinfo : EIATTR_PARAM_CBANK
	.align		4
        /*00bc*/ 	.byte	0x04, 0x0a
        /*00be*/ 	.short	(.L_35 - .L_34)
	.align		4
.L_34:
        /*00c0*/ 	.word	index@(.nv.constant0.triton_poi_fused__native_batch_norm_legit_no_training_cat_relu_47)
        /*00c4*/ 	.short	0x0210
        /*00c6*/ 	.short	0x0044


	//----- nvinfo : EIATTR_SW_WAR
	.align		4
.L_35:
        /*00c8*/ 	.byte	0x04, 0x36
        /*00ca*/ 	.short	(.L_37 - .L_36)
.L_36:
        /*00cc*/ 	.word	0x00000008
.L_37:


//--------------------- .nv.callgraph             --------------------------
	.section	.nv.callgraph,"",@"SHT_CUDA_CALLGRAPH"
	.align	4
	.sectionentsize	8
	.align		4
        /*0000*/ 	.word	0x00000000
	.align		4
        /*0004*/ 	.word	0xffffffff
	.align		4
        /*0008*/ 	.word	0x00000000
	.align		4
        /*000c*/ 	.word	0xfffffffe
	.align		4
        /*0010*/ 	.word	0x00000000
	.align		4
        /*0014*/ 	.word	0xfffffffd
	.align		4
        /*0018*/ 	.word	0x00000000
	.align		4
        /*001c*/ 	.word	0xfffffffc


//--------------------- .nv.constant4             --------------------------
	.section	.nv.constant4,"a",@progbits
	.align	8
	.align		8
.nv.constant4:
        /*0000*/ 	.dword	_$_str
	.align		8
        /*0008*/ 	.dword	_$_str_$_2


//--------------------- .text.triton_poi_fused__native_batch_norm_legit_no_training_cat_relu_47 --------------------------
	.section	.text.triton_poi_fused__native_batch_norm_legit_no_training_cat_relu_47,"ax",@progbits
	.align	128
        .global         triton_poi_fused__native_batch_norm_legit_no_training_cat_relu_47
        .type           triton_poi_fused__native_batch_norm_legit_no_training_cat_relu_47,@function
        .size           triton_poi_fused__native_batch_norm_legit_no_training_cat_relu_47,(.L_x_1 - triton_poi_fused__native_batch_norm_legit_no_training_cat_relu_47)
        .other          triton_poi_fused__native_batch_norm_legit_no_training_cat_relu_47,@"STO_CUDA_ENTRY STV_DEFAULT"
triton_poi_fused__native_batch_norm_legit_no_training_cat_relu_47:
.text.triton_poi_fused__native_batch_norm_legit_no_training_cat_relu_47:
[----:B------:R-:W-:Y:S01]  /*0000*/  LDC R1, c[0x0][0x28] ;  /* 0x00000a00ff017b82 */ /* 0x000fe20000000800 */
[----:B------:R-:W1:Y:S07]  /*0010*/  S2R R0, SR_TID.X ;  /* 0x0000000000007919 */ /* 0x000e6e0000002100 */
[----:B------:R-:W2:Y:S01]  /*0020*/  LDC.64 R6, c[0x0][0x228] ;  /* 0x00008a00ff067b82 */ /* 0x000ea20000000a00 */
[----:B------:R-:W-:Y:S01]  /*0030*/  IMAD.MOV.U32 R12, RZ, RZ, RZ ;  /* 0x000000ffff0c7224 */ /* 0x000fe200078e00ff */
[----:B------:R-:W-:Y:S01]  /*0040*/  ULDC.64 UR4, c[0x0][0x208] ;  /* 0x0000820000047ab9 */ /* 0x000fe20000000a00 */
[----:B------:R-:W3:Y:S01]  /*0050*/  S2R R3, SR_CTAID.X ;  /* 0x0000000000037919 */ /* 0x000ee20000002500 */
[----:B------:R-:W-:-:S04]  /*0060*/  ULDC.64 UR6, c[0x0][0x218] ;  /* 0x0000860000067ab9 */ /* 0x000fc80000000a00 */
[----:B------:R-:W4:Y:S08]  /*0070*/  LDC.64 R18, c[0x0][0x220] ;  /* 0x00008800ff127b82 */ /* 0x000f300000000a00 */
[----:B------:R-:W5:Y:S08]  /*0080*/  LDC.64 R22, c[0x0][0x230] ;  /* 0x00008c00ff167b82 */ /* 0x000f700000000a00 */
[----:B------:R-:W4:Y:S01]  /*0090*/  LDC.64 R14, c[0x0][0x238] ;  /* 0x00008e00ff0e7b82 */ /* 0x000f220000000a00 */
[----:B-1----:R-:W-:-:S05]  /*00a0*/  IMAD.SHL.U32 R0, R0, 0x4, RZ ;  /* 0x0000000400007824 */ /* 0x002fca00078e00ff */
[----:B------:R-:W-:-:S05]  /*00b0*/  LOP3.LUT R0, R0, 0x1fc, RZ, 0xc0, !PT ;  /* 0x000001fc00007812 */ /* 0x000fca00078ec0ff */
[----:B---3--:R-:W-:-:S05]  /*00c0*/  IMAD R3, R3, 0x200, R0 ;  /* 0x0000020003037824 */ /* 0x008fca00078e0200 */
[----:B------:R-:W-:-:S04]  /*00d0*/  SHF.R.S32.HI R2, RZ, 0x1f, R3 ;  /* 0x0000001fff027819 */ /* 0x000fc80000011403 */
[----:B------:R-:W-:Y:S01]  /*00e0*/  LEA.HI R8, R2, R3, RZ, 0x4 ;  /* 0x0000000302087211 */ /* 0x000fe200078f20ff */
[----:B------:R-:W-:-:S03]  /*00f0*/  IMAD.MOV.U32 R2, RZ, RZ, RZ ;  /* 0x000000ffff027224 */ /* 0x000fc600078e00ff */
[----:B------:R-:W-:Y:S01]  /*0100*/  SHF.R.S32.HI R13, RZ, 0x4, R8 ;  /* 0x00000004ff0d7819 */ /* 0x000fe20000011408 */
[----:B------:R-:W-:-:S04]  /*0110*/  IMAD.HI R9, R3, -0x77777777, R2 ;  /* 0x8888888903097827 */ /* 0x000fc800078e0202 */
[----:B------:R-:W-:-:S05]  /*0120*/  IMAD.HI R0, R13, -0x77777777, R12 ;  /* 0x888888890d007827 */ /* 0x000fca00078e020c */
[----:B------:R-:W-:-:S04]  /*0130*/  SHF.R.U32.HI R5, RZ, 0x1f, R0 ;  /* 0x0000001fff057819 */ /* 0x000fc80000011600 */
[----:B------:R-:W-:-:S05]  /*0140*/  LEA.HI.SX32 R5, R0, R5, 0x17 ;  /* 0x0000000500057211 */ /* 0x000fca00078fbaff */
[----:B------:R-:W-:Y:S01]  /*0150*/  IMAD R12, R5, -0x3c0, R13 ;  /* 0xfffffc40050c7824 */ /* 0x000fe200078e020d */
[----:B------:R-:W-:Y:S01]  /*0160*/  SHF.R.U32.HI R10, RZ, 0x1f, R9 ;  /* 0x0000001fff0a7819 */ /* 0x000fe20000011609 */
[----:B------:R-:W1:Y:S02]  /*0170*/  LDC.64 R4, c[0x0][0x210] ;  /* 0x00008400ff047b82 */ /* 0x000e640000000a00 */
[----:B--2---:R-:W-:-:S05]  /*0180*/  IMAD.WIDE R6, R12, 0x4, R6 ;  /* 0x000000040c067825 */ /* 0x004fca00078e0206 */
[----:B------:R2:W3:Y:S01]  /*0190*/  LDG.E.EL R0, desc[UR4][R6.64] ;  /* 0x0000000406007981 */ /* 0x0004e2000c2e1900 */
[----:B------:R-:W-:Y:S01]  /*01a0*/  LOP3.LUT R2, R8, 0xfffffff0, RZ, 0xc0, !PT ;  /* 0xfffffff008027812 */ /* 0x000fe200078ec0ff */
[C---:B------:R-:W-:Y:S01]  /*01b0*/  IMAD.SHL.U32 R11, R12.reuse, 0x10, RZ ;  /* 0x000000100c0b7824 */ /* 0x040fe200078e00ff */
[----:B------:R-:W-:Y:S02]  /*01c0*/  LEA.HI.SX32 R9, R9, R10, 0x13 ;  /* 0x0000000a09097211 */ /* 0x000fe400078f9aff */
[----:B------:R-:W-:Y:S01]  /*01d0*/  ISETP.GE.AND P2, PT, R12, 0x3a0, PT ;  /* 0x000003a00c00780c */ /* 0x000fe20003f46270 */
[----:B------:R-:W-:Y:S02]  /*01e0*/  IMAD.IADD R2, R3, 0x1, -R2 ;  /* 0x0000000103027824 */ /* 0x000fe400078e0a02 */
[----:B------:R-:W-:Y:S01]  /*01f0*/  IMAD.SHL.U32 R8, R9, 0x200, RZ ;  /* 0x0000020009087824 */ /* 0x000fe200078e00ff */
[----:B--2---:R-:W-:Y:S02]  /*0200*/  CS2R R6, SRZ ;  /* 0x0000000000067805 */ /* 0x004fe4000001ff00 */
[----:B------:R-:W-:-:S02]  /*0210*/  SHF.R.S32.HI R10, RZ, 0x1f, R2 ;  /* 0x0000001fff0a7819 */ /* 0x000fc40000011402 */
[--C-:B------:R-:W-:Y:S01]  /*0220*/  IADD3 R13, P0, P1, R11, R2, R8.reuse ;  /* 0x000000020b0d7210 */ /* 0x100fe2000791e008 */
[C---:B------:R-:W-:Y:S01]  /*0230*/  IMAD R2, R9.reuse, -0x3c00, R3 ;  /* 0xffffc40009027824 */ /* 0x040fe200078e0203 */
[----:B------:R-:W-:Y:S02]  /*0240*/  SHF.R.S32.HI R8, RZ, 0x1f, R8 ;  /* 0x0000001fff087819 */ /* 0x000fe40000011408 */
[----:B------:R-:W-:Y:S01]  /*0250*/  SHF.R.S32.HI R11, RZ, 0x1f, R11 ;  /* 0x0000001fff0b7819 */ /* 0x000fe2000001140b */
[----:B------:R-:W-:-:S03]  /*0260*/  IMAD R25, R9, 0x3a00, R2 ;  /* 0x00003a0009197824 */ /* 0x000fc600078e0202 */
[----:B------:R-:W-:Y:S01]  /*0270*/  IADD3.X R8, R11, R10, R8, P0, P1 ;  /* 0x0000000a0b087210 */ /* 0x000fe200007e2408 */
[----:B-1----:R-:W-:Y:S01]  /*0280*/  IMAD.WIDE R24, R25, 0x4, R4 ;  /* 0x0000000419187825 */ /* 0x002fe200078e0204 */
[C---:B------:R-:W-:Y:S02]  /*0290*/  LEA R16, P0, R13.reuse, UR6, 0x2 ;  /* 0x000000060d107c11 */ /* 0x040fe4000f8010ff */
[----:B------:R-:W-:Y:S02]  /*02a0*/  CS2R R10, SRZ ;  /* 0x00000000000a7805 */ /* 0x000fe4000001ff00 */
[----:B------:R-:W-:Y:S02]  /*02b0*/  CS2R R4, SRZ ;  /* 0x0000000000047805 */ /* 0x000fe4000001ff00 */
[----:B------:R-:W-:Y:S02]  /*02c0*/  LEA.HI.X R17, R13, UR7, R8, 0x2, P0 ;  /* 0x000000070d117c11 */ /* 0x000fe400080f1408 */
[----:B------:R-:W-:-:S02]  /*02d0*/  CS2R R8, SRZ ;  /* 0x0000000000087805 */ /* 0x000fc4000001ff00 */
[C---:B------:R-:W-:Y:S01]  /*02e0*/  ISETP.GT.AND P0, PT, R12.reuse, 0x39f, PT ;  /* 0x0000039f0c00780c */ /* 0x040fe20003f04270 */
[----:B----4-:R-:W-:-:S03]  /*02f0*/  IMAD.WIDE R20, R12, 0x4, R18 ;  /* 0x000000040c147825 */ /* 0x010fc600078e0212 */
[----:B------:R-:W2:Y:S01]  /*0300*/  @!P2 LDG.E.128 R8, desc[UR4][R24.64] ;  /* 0x000000041808a981 */ /* 0x000ea2000c1e1d00 */
[----:B-----5:R-:W-:-:S03]  /*0310*/  IMAD.WIDE R22, R12, 0x4, R22 ;  /* 0x000000040c167825 */ /* 0x020fc600078e0216 */
[----:B------:R-:W4:Y:S05]  /*0320*/  LDG.E.EL R2, desc[UR4][R20.64] ;  /* 0x0000000414027981 */ /* 0x000f2a000c2e1900 */
[----:B------:R1:W5:Y:S01]  /*0330*/  @P0 LDG.E.128 R4, desc[UR4][R16.64+-0xe800] ;  /* 0xff18000410040981 */ /* 0x000362000c1e1d00 */
[----:B0-----:R-:W-:Y:S02]  /*0340*/  IMAD.WIDE R12, R12, 0x4, R14 ;  /* 0x000000040c0c7825 */ /* 0x001fe400078e020e */
[----:B------:R-:W0:Y:S01]  /*0350*/  LDC.64 R14, c[0x0][0x240] ;  /* 0x00009000ff0e7b82 */ /* 0x000e220000000a00 */
[----:B------:R-:W4:Y:S04]  /*0360*/  LDG.E.EL R18, desc[UR4][R22.64] ;  /* 0x0000000416127981 */ /* 0x000f28000c2e1900 */
[----:B------:R1:W4:Y:S02]  /*0370*/  LDG.E.EL R19, desc[UR4][R12.64] ;  /* 0x000000040c137981 */ /* 0x000324000c2e1900 */
[----:B-1----:R-:W-:Y:S01]  /*0380*/  IMAD.MOV.U32 R17, RZ, RZ, 0x3e800000 ;  /* 0x3e800000ff117424 */ /* 0x002fe200078e00ff */
[----:B------:R-:W1:Y:S01]  /*0390*/  LDC.64 R12, c[0x0][0x248] ;  /* 0x00009200ff0c7b82 */ /* 0x000e620000000a00 */
[----:B0-----:R-:W-:-:S04]  /*03a0*/  IMAD.WIDE R14, R3, 0x4, R14 ;  /* 0x00000004030e7825 */ /* 0x001fc800078e020e */
[----:B-1----:R-:W-:-:S04]  /*03b0*/  IMAD.WIDE R12, R3, 0x4, R12 ;  /* 0x00000004030c7825 */ /* 0x002fc800078e020c */
[----:B---3--:R-:W-:-:S04]  /*03c0*/  FADD R0, R0, 9.9999997473787516356e-06 ;  /* 0x3727c5ac00007421 */ /* 0x008fc80000000000 */
[----:B------:R-:W0:Y:S02]  /*03d0*/  MUFU.SQRT R26, R0 ;  /* 0x00000000001a7308 */ /* 0x000e240000002000 */
[C---:B0-----:R-:W-:Y:S02]  /*03e0*/  FSETP.GT.AND P1, PT, R26.reuse, 8.50705917302346158658e+37, PT ;  /* 0x7e8000001a00780b */ /* 0x041fe40003f24000 */
[----:B------:R-:W-:-:S11]  /*03f0*/  FSETP.GEU.AND P3, PT, R26, 1.175494350822287508e-38, PT ;  /* 0x008000001a00780b */ /* 0x000fd60003f6e000 */
[----:B------:R-:W-:-:S04]  /*0400*/  @P1 FMUL R26, R26, 0.25 ;  /* 0x3e8000001a1a1820 */ /* 0x000fc80000400000 */
[----:B------:R-:W-:-:S06]  /*0410*/  @!P3 FMUL R26, R26, 16777216 ;  /* 0x4b8000001a1ab820 */ /* 0x000fcc0000400000 */
[----:B------:R-:W0:Y:S01]  /*0420*/  MUFU.RCP R26, R26 ;  /* 0x0000001a001a7308 */ /* 0x000e220000001000 */
[----:B------:R-:W-:Y:S02]  /*0430*/  FSEL R17, R17, 1, P1 ;  /* 0x3f80000011117808 */ /* 0x000fe40000800000 */
[----:B--2---:R-:W-:Y:S02]  /*0440*/  SEL R9, R9, RZ, !P2 ;  /* 0x000000ff09097207 */ /* 0x004fe40005000000 */
[----:B------:R-:W-:Y:S01]  /*0450*/  SEL R11, R11, RZ, !P2 ;  /* 0x000000ff0b0b7207 */ /* 0x000fe20005000000 */
[----:B------:R-:W-:Y:S01]  /*0460*/  @!P3 FMUL R17, R17, 16777216 ;  /* 0x4b8000001111b820 */ /* 0x000fe20000400000 */
[----:B------:R-:W-:Y:S02]  /*0470*/  SEL R10, R10, RZ, !P2 ;  /* 0x000000ff0a0a7207 */ /* 0x000fe40005000000 */
[----:B-----5:R-:W-:Y:S02]  /*0480*/  @P2 SEL R9, R5, RZ, P0 ;  /* 0x000000ff05092207 */ /* 0x020fe40000000000 */
[----:B------:R-:W-:-:S02]  /*0490*/  SEL R8, R8, RZ, !P2 ;  /* 0x000000ff08087207 */ /* 0x000fc40005000000 */
[----:B------:R-:W-:Y:S02]  /*04a0*/  @P2 SEL R11, R7, RZ, P0 ;  /* 0x000000ff070b2207 */ /* 0x000fe40000000000 */
[----:B------:R-:W-:Y:S02]  /*04b0*/  @P2 SEL R10, R6, RZ, P0 ;  /* 0x000000ff060a2207 */ /* 0x000fe40000000000 */
[----:B------:R-:W-:Y:S01]  /*04c0*/  @P2 SEL R8, R4, RZ, P0 ;  /* 0x000000ff04082207 */ /* 0x000fe20000000000 */
[----:B0-----:R-:W-:Y:S01]  /*04d0*/  FMUL R26, R26, R17 ;  /* 0x000000111a1a7220 */ /* 0x001fe20000400000 */
[C---:B----4-:R-:W-:Y:S01]  /*04e0*/  FADD R7, -R2.reuse, R9 ;  /* 0x0000000902077221 */ /* 0x050fe20000000100 */
[C---:B------:R-:W-:Y:S01]  /*04f0*/  FADD R21, -R2.reuse, R11 ;  /* 0x0000000b02157221 */ /* 0x040fe20000000100 */
[C---:B------:R-:W-:Y:S01]  /*0500*/  FADD R17, -R2.reuse, R10 ;  /* 0x0000000a02117221 */ /* 0x040fe20000000100 */
[----:B------:R-:W-:Y:S01]  /*0510*/  FADD R5, -R2, R8 ;  /* 0x0000000802057221 */ /* 0x000fe20000000100 */
[C---:B------:R-:W-:Y:S01]  /*0520*/  FMUL R7, R26.reuse, R7 ;  /* 0x000000071a077220 */ /* 0x040fe20000400000 */
[C---:B------:R-:W-:Y:S01]  /*0530*/  FMUL R0, R26.reuse, R21 ;  /* 0x000000151a007220 */ /* 0x040fe20000400000 */
[C---:B------:R-:W-:Y:S01]  /*0540*/  FMUL R2, R26.reuse, R17 ;  /* 0x000000111a027220 */ /* 0x040fe20000400000 */
[----:B------:R-:W-:Y:S01]  /*0550*/  FMUL R26, R26, R5 ;  /* 0x000000051a1a7220 */ /* 0x000fe20000400000 */
[C-C-:B------:R-:W-:Y:S01]  /*0560*/  FFMA R5, R18.reuse, R7, R19.reuse ;  /* 0x0000000712057223 */ /* 0x140fe20000000013 */
[C-C-:B------:R-:W-:Y:S01]  /*0570*/  FFMA R0, R18.reuse, R0, R19.reuse ;  /* 0x0000000012007223 */ /* 0x140fe20000000013 */
[C-C-:B------:R-:W-:Y:S01]  /*0580*/  FFMA R2, R18.reuse, R2, R19.reuse ;  /* 0x0000000212027223 */ /* 0x140fe20000000013 */
[----:B------:R-:W-:-:S02]  /*0590*/  FFMA R26, R18, R26, R19 ;  /* 0x0000001a121a7223 */ /* 0x000fc40000000013 */
[----:B------:R-:W-:Y:S02]  /*05a0*/  FSETP.GEU.AND P2, PT, R5, RZ, PT ;  /* 0x000000ff0500720b */ /* 0x000fe40003f4e000 */
[----:B------:R-:W-:Y:S02]  /*05b0*/  FSETP.GEU.AND P0, PT, R0, RZ, PT ;  /* 0x000000ff0000720b */ /* 0x000fe40003f0e000 */
[----:B------:R-:W-:Y:S02]  /*05c0*/  FSETP.GEU.AND P1, PT, R2, RZ, PT ;  /* 0x000000ff0200720b */ /* 0x000fe40003f2e000 */
[----:B------:R-:W-:Y:S02]  /*05d0*/  FSETP.GEU.AND P3, PT, R26, RZ, PT ;  /* 0x000000ff1a00720b */ /* 0x000fe40003f6e000 */
[----:B------:R-:W-:Y:S02]  /*05e0*/  SEL R7, R0, RZ, P0 ;  /* 0x000000ff00077207 */ /* 0x000fe40000000000 */
[----:B------:R-:W-:-:S02]  /*05f0*/  SEL R6, R2, RZ, P1 ;  /* 0x000000ff02067207 */ /* 0x000fc40000800000 */
[----:B------:R-:W-:Y:S02]  /*0600*/  SEL R5, R5, RZ, P2 ;  /* 0x000000ff05057207 */ /* 0x000fe40001000000 */
[----:B------:R-:W-:Y:S01]  /*0610*/  SEL R4, R26, RZ, P3 ;  /* 0x000000ff1a047207 */ /* 0x000fe20001800000 */
[----:B------:R-:W-:Y:S04]  /*0620*/  STG.E.128 desc[UR4][R14.64], R8 ;  /* 0x000000080e007986 */ /* 0x000fe8000c101d04 */
[----:B------:R-:W-:Y:S01]  /*0630*/  STG.E.128 desc[UR4][R12.64], R4 ;  /* 0x000000040c007986 */ /* 0x000fe2000c101d04 */
[----:B------:R-:W-:Y:S05]  /*0640*/  EXIT ;  /* 0x000000000000794d */ /* 0x000fea0003800000 */
.L_x_0:
[----:B------:R-:W-:-:S00]  /*0650*/  BRA `(.L_x_0) ;  /* 0xfffffffc00fc7947 */ /* 0x000fc0000383ffff */
[----:B------:R-:W-:-:S00]  /*0660*/  NOP ;  /* 0x0000000000007918 */ /* 0x000fc00000000000 */
        /* <DEDUP_REMOVED lines=9> */
.L_x_1:


//--------------------- .nv.global.init           --------------------------
	.section	.nv.global.init,"aw",@progbits
.nv.global.init:
	.type		_$_str,@object
	.size		_$_str,(_$_str_$_2 - _$_str)
_$_str:
        /*0000*/ 	.byte	0x5f, 0x5f, 0x43, 0x55, 0x44, 0x41, 0x5f, 0x46, 0x54, 0x5a, 0x00
	.type		_$_str_$_2,@object
	.size		_$_str_$_2,(.L_1 - _$_str_$_2)
_$_str_$_2:
        /*000b*/ 	.byte	0x5f, 0x5f, 0x43, 0x55, 0x44, 0x41, 0x5f, 0x50, 0x52, 0x45, 0x43, 0x5f, 0x53, 0x51, 0x52, 0x54
        /*001b*/ 	.byte	0x00
.L_1:


//--------------------- .nv.constant0.triton_poi_fused__native_batch_norm_legit_no_training_cat_relu_47 --------------------------
	.section	.nv.constant0.triton_poi_fused__native_batch_norm_legit_no_training_cat_relu_47,"a",@progbits
	.sectionflags	@""
	.align	4
.nv.constant0.triton_poi_fused__native_batch_norm_legit_no_training_cat_relu_47:
	.zero		596
